//
// Generated by NVIDIA NVVM Compiler
//
// Compiler Build ID: CL-36424714
// Cuda compilation tools, release 13.0, V13.0.88
// Based on NVVM 20.0.0
//

.version 9.0
.target sm_100
.address_size 64

	// .globl	_Z10mysgemm_v2iiifPfS_fS_

.visible .entry _Z10mysgemm_v2iiifPfS_fS_(
	.param .u32 _Z10mysgemm_v2iiifPfS_fS__param_0,
	.param .u32 _Z10mysgemm_v2iiifPfS_fS__param_1,
	.param .u32 _Z10mysgemm_v2iiifPfS_fS__param_2,
	.param .f32 _Z10mysgemm_v2iiifPfS_fS__param_3,
	.param .u64 .ptr .align 1 _Z10mysgemm_v2iiifPfS_fS__param_4,
	.param .u64 .ptr .align 1 _Z10mysgemm_v2iiifPfS_fS__param_5,
	.param .f32 _Z10mysgemm_v2iiifPfS_fS__param_6,
	.param .u64 .ptr .align 1 _Z10mysgemm_v2iiifPfS_fS__param_7
)
.maxntid 1024
{
	.reg .pred 	%p<13>;
	.reg .b32 	%r<100>;
	.reg .b32 	%f<73>;
	.reg .b64 	%rd<70>;

	ld.param.u32 	%r46, [_Z10mysgemm_v2iiifPfS_fS__param_0];
	ld.param.u32 	%r47, [_Z10mysgemm_v2iiifPfS_fS__param_1];
	ld.param.u32 	%r45, [_Z10mysgemm_v2iiifPfS_fS__param_2];
	ld.param.f32 	%f13, [_Z10mysgemm_v2iiifPfS_fS__param_3];
	ld.param.u64 	%rd4, [_Z10mysgemm_v2iiifPfS_fS__param_4];
	ld.param.u64 	%rd5, [_Z10mysgemm_v2iiifPfS_fS__param_5];
	ld.param.f32 	%f14, [_Z10mysgemm_v2iiifPfS_fS__param_6];
	cvta.to.global.u64 	%rd1, %rd5;
	cvta.to.global.u64 	%rd2, %rd4;
	mov.u32 	%r48, %ctaid.x;
	shl.b32 	%r49, %r48, 5;
	mov.u32 	%r50, %tid.x;
	shr.u32 	%r51, %r50, 5;
	or.b32  	%r1, %r49, %r51;
	mov.u32 	%r52, %ctaid.y;
	shl.b32 	%r2, %r52, 5;
	and.b32  	%r3, %r50, 31;
	or.b32  	%r53, %r2, %r3;
	setp.ge.u32 	%p1, %r1, %r46;
	setp.ge.u32 	%p2, %r53, %r47;
	or.pred  	%p3, %p1, %p2;
	@%p3 bra 	$L__BB0_14;
	setp.lt.s32 	%p4, %r45, 1;
	mov.f32 	%f72, 0f00000000;
	@%p4 bra 	$L__BB0_13;
	mul.lo.s32 	%r5, %r45, %r1;
	and.b32  	%r6, %r45, 7;
	setp.lt.u32 	%p5, %r45, 8;
	mov.f32 	%f72, 0f00000000;
	mov.b32 	%r98, 0;
	@%p5 bra 	$L__BB0_5;
	and.b32  	%r98, %r45, 2147483640;
	neg.s32 	%r96, %r98;
	add.s32 	%r55, %r47, %r2;
	add.s32 	%r95, %r55, %r3;
	shl.b32 	%r10, %r47, 3;
	shl.b32 	%r56, %r47, 1;
	add.s32 	%r57, %r2, %r56;
	add.s32 	%r94, %r57, %r3;
	mad.lo.s32 	%r58, %r47, 3, %r2;
	add.s32 	%r93, %r58, %r3;
	shl.b32 	%r59, %r47, 2;
	add.s32 	%r60, %r2, %r59;
	add.s32 	%r92, %r60, %r3;
	mad.lo.s32 	%r61, %r47, 5, %r2;
	add.s32 	%r91, %r61, %r3;
	mad.lo.s32 	%r62, %r47, 6, %r2;
	add.s32 	%r90, %r62, %r3;
	mad.lo.s32 	%r63, %r47, 7, %r2;
	add.s32 	%r89, %r63, %r3;
	add.s32 	%r87, %r5, 3;
	mov.f32 	%f72, 0f00000000;
	mov.u32 	%r88, %r53;
$L__BB0_4:
	.pragma "nounroll";
	add.s32 	%r64, %r87, -3;
	mul.wide.u32 	%rd6, %r64, 4;
	add.s64 	%rd7, %rd2, %rd6;
	ld.global.f32 	%f19, [%rd7];
	mul.wide.u32 	%rd8, %r88, 4;
	add.s64 	%rd9, %rd1, %rd8;
	ld.global.f32 	%f20, [%rd9];
	fma.rn.f32 	%f21, %f19, %f20, %f72;
	add.s32 	%r65, %r87, -2;
	mul.wide.u32 	%rd10, %r65, 4;
	add.s64 	%rd11, %rd2, %rd10;
	ld.global.f32 	%f22, [%rd11];
	mul.wide.u32 	%rd12, %r95, 4;
	add.s64 	%rd13, %rd1, %rd12;
	ld.global.f32 	%f23, [%rd13];
	fma.rn.f32 	%f24, %f22, %f23, %f21;
	add.s32 	%r66, %r87, -1;
	mul.wide.u32 	%rd14, %r66, 4;
	add.s64 	%rd15, %rd2, %rd14;
	ld.global.f32 	%f25, [%rd15];
	mul.wide.u32 	%rd16, %r94, 4;
	add.s64 	%rd17, %rd1, %rd16;
	ld.global.f32 	%f26, [%rd17];
	fma.rn.f32 	%f27, %f25, %f26, %f24;
	add.s32 	%r67, %r87, 4;
	mul.wide.u32 	%rd18, %r87, 4;
	add.s64 	%rd19, %rd2, %rd18;
	ld.global.f32 	%f28, [%rd19];
	mul.wide.u32 	%rd20, %r93, 4;
	add.s64 	%rd21, %rd1, %rd20;
	ld.global.f32 	%f29, [%rd21];
	fma.rn.f32 	%f30, %f28, %f29, %f27;
	add.s32 	%r68, %r87, 1;
	mul.wide.u32 	%rd22, %r68, 4;
	add.s64 	%rd23, %rd2, %rd22;
	ld.global.f32 	%f31, [%rd23];
	mul.wide.u32 	%rd24, %r92, 4;
	add.s64 	%rd25, %rd1, %rd24;
	ld.global.f32 	%f32, [%rd25];
	fma.rn.f32 	%f33, %f31, %f32, %f30;
	add.s32 	%r69, %r87, 2;
	mul.wide.u32 	%rd26, %r69, 4;
	add.s64 	%rd27, %rd2, %rd26;
	ld.global.f32 	%f34, [%rd27];
	mul.wide.u32 	%rd28, %r91, 4;
	add.s64 	%rd29, %rd1, %rd28;
	ld.global.f32 	%f35, [%rd29];
	fma.rn.f32 	%f36, %f34, %f35, %f33;
	add.s32 	%r70, %r87, 3;
	mul.wide.u32 	%rd30, %r70, 4;
	add.s64 	%rd31, %rd2, %rd30;
	ld.global.f32 	%f37, [%rd31];
	mul.wide.u32 	%rd32, %r90, 4;
	add.s64 	%rd33, %rd1, %rd32;
	ld.global.f32 	%f38, [%rd33];
	fma.rn.f32 	%f39, %f37, %f38, %f36;
	mul.wide.u32 	%rd34, %r67, 4;
	add.s64 	%rd35, %rd2, %rd34;
	ld.global.f32 	%f40, [%rd35];
	mul.wide.u32 	%rd36, %r89, 4;
	add.s64 	%rd37, %rd1, %rd36;
	ld.global.f32 	%f41, [%rd37];
	fma.rn.f32 	%f72, %f40, %f41, %f39;
	add.s32 	%r96, %r96, 8;
	add.s32 	%r95, %r95, %r10;
	add.s32 	%r94, %r94, %r10;
	add.s32 	%r93, %r93, %r10;
	add.s32 	%r92, %r92, %r10;
	add.s32 	%r91, %r91, %r10;
	add.s32 	%r90, %r90, %r10;
	add.s32 	%r89, %r89, %r10;
	add.s32 	%r88, %r88, %r10;
	add.s32 	%r87, %r87, 8;
	setp.ne.s32 	%p6, %r96, 0;
	@%p6 bra 	$L__BB0_4;
$L__BB0_5:
	setp.eq.s32 	%p7, %r6, 0;
	@%p7 bra 	$L__BB0_13;
	and.b32  	%r39, %r45, 3;
	setp.lt.u32 	%p8, %r6, 4;
	@%p8 bra 	$L__BB0_8;
	add.s32 	%r71, %r98, %r5;
	mul.wide.u32 	%rd38, %r71, 4;
	add.s64 	%rd39, %rd2, %rd38;
	ld.global.f32 	%f43, [%rd39];
	mad.lo.s32 	%r72, %r98, %r47, %r53;
	mul.wide.u32 	%rd40, %r72, 4;
	add.s64 	%rd41, %rd1, %rd40;
	ld.global.f32 	%f44, [%rd41];
	fma.rn.f32 	%f45, %f43, %f44, %f72;
	add.s32 	%r73, %r71, 1;
	mul.wide.u32 	%rd42, %r73, 4;
	add.s64 	%rd43, %rd2, %rd42;
	ld.global.f32 	%f46, [%rd43];
	add.s32 	%r74, %r72, %r47;
	mul.wide.u32 	%rd44, %r74, 4;
	add.s64 	%rd45, %rd1, %rd44;
	ld.global.f32 	%f47, [%rd45];
	fma.rn.f32 	%f48, %f46, %f47, %f45;
	add.s32 	%r75, %r71, 2;
	mul.wide.u32 	%rd46, %r75, 4;
	add.s64 	%rd47, %rd2, %rd46;
	ld.global.f32 	%f49, [%rd47];
	add.s32 	%r76, %r74, %r47;
	mul.wide.u32 	%rd48, %r76, 4;
	add.s64 	%rd49, %rd1, %rd48;
	ld.global.f32 	%f50, [%rd49];
	fma.rn.f32 	%f51, %f49, %f50, %f48;
	add.s32 	%r77, %r71, 3;
	mul.wide.u32 	%rd50, %r77, 4;
	add.s64 	%rd51, %rd2, %rd50;
	ld.global.f32 	%f52, [%rd51];
	add.s32 	%r78, %r76, %r47;
	mul.wide.u32 	%rd52, %r78, 4;
	add.s64 	%rd53, %rd1, %rd52;
	ld.global.f32 	%f53, [%rd53];
	fma.rn.f32 	%f72, %f52, %f53, %f51;
	add.s32 	%r98, %r98, 4;
$L__BB0_8:
	setp.eq.s32 	%p9, %r39, 0;
	@%p9 bra 	$L__BB0_13;
	setp.eq.s32 	%p10, %r39, 1;
	@%p10 bra 	$L__BB0_11;
	add.s32 	%r79, %r98, %r5;
	mul.wide.u32 	%rd54, %r79, 4;
	add.s64 	%rd55, %rd2, %rd54;
	ld.global.f32 	%f55, [%rd55];
	mad.lo.s32 	%r80, %r98, %r47, %r53;
	mul.wide.u32 	%rd56, %r80, 4;
	add.s64 	%rd57, %rd1, %rd56;
	ld.global.f32 	%f56, [%rd57];
	fma.rn.f32 	%f57, %f55, %f56, %f72;
	add.s32 	%r81, %r79, 1;
	mul.wide.u32 	%rd58, %r81, 4;
	add.s64 	%rd59, %rd2, %rd58;
	ld.global.f32 	%f58, [%rd59];
	add.s32 	%r82, %r80, %r47;
	mul.wide.u32 	%rd60, %r82, 4;
	add.s64 	%rd61, %rd1, %rd60;
	ld.global.f32 	%f59, [%rd61];
	fma.rn.f32 	%f72, %f58, %f59, %f57;
	add.s32 	%r98, %r98, 2;
$L__BB0_11:
	and.b32  	%r83, %r45, 1;
	setp.eq.b32 	%p11, %r83, 1;
	not.pred 	%p12, %p11;
	@%p12 bra 	$L__BB0_13;
	add.s32 	%r84, %r98, %r5;
	mul.wide.u32 	%rd62, %r84, 4;
	add.s64 	%rd63, %rd2, %rd62;
	ld.global.f32 	%f60, [%rd63];
	mad.lo.s32 	%r85, %r98, %r47, %r53;
	mul.wide.u32 	%rd64, %r85, 4;
	add.s64 	%rd65, %rd1, %rd64;
	ld.global.f32 	%f61, [%rd65];
	fma.rn.f32 	%f72, %f60, %f61, %f72;
$L__BB0_13:
	ld.param.u64 	%rd69, [_Z10mysgemm_v2iiifPfS_fS__param_7];
	mad.lo.s32 	%r86, %r47, %r1, %r53;
	cvta.to.global.u64 	%rd66, %rd69;
	mul.wide.u32 	%rd67, %r86, 4;
	add.s64 	%rd68, %rd66, %rd67;
	ld.global.f32 	%f62, [%rd68];
	mul.f32 	%f63, %f14, %f62;
	fma.rn.f32 	%f64, %f13, %f72, %f63;
	st.global.f32 	[%rd68], %f64;
$L__BB0_14:
	ret;

}


// ===== COMPILED SASS (sm_100) =====

	.target	sm_100

	.elftype	@"ET_EXEC"


//--------------------- .note.nv.tkinfo           --------------------------
	.section	.note.nv.tkinfo,"",@"SHT_NOTE"
	.sectionflags	@"SHF_NOTE_NV_TKINFO"
	.tkinfo
        /*0018*/ 	.word	0x00000002
        /*0030*/ 	.string	""
        /*0030*/ 	.string	"ptxas"
        /*0030*/ 	.string	"Cuda compilation tools, release 13.0, V13.0.88"
        /*0030*/ 	.string	"Build cuda_13.0.r13.0/compiler.36424714_0"
        /*0030*/ 	.string	"-arch sm_100 -m 64 "



//--------------------- .note.nv.cuinfo           --------------------------
	.section	.note.nv.cuinfo,"",@"SHT_NOTE"
	.sectionflags	@"SHF_NOTE_NV_CUINFO"
        /*0018*/ 	.short	0x0002
        /*001a*/ 	.short	0x0064
        /*001c*/ 	.short	0x0082
	.zero		2


//--------------------- .nv.info                  --------------------------
	.section	.nv.info,"",@"SHT_CUDA_INFO"
	.align	4


	//----- nvinfo : EIATTR_REGCOUNT
	.align		4
        /*0000*/ 	.byte	0x04, 0x2f
        /*0002*/ 	.short	(.L_1 - .L_0)
	.align		4
.L_0:
        /*0004*/ 	.word	index@(_Z10mysgemm_v2iiifPfS_fS_)
        /*0008*/ 	.word	0x00000020


	//----- nvinfo : EIATTR_FRAME_SIZE
	.align		4
.L_1:
        /*000c*/ 	.byte	0x04, 0x11
        /*000e*/ 	.short	(.L_3 - .L_2)
	.align		4
.L_2:
        /*0010*/ 	.word	index@(_Z10mysgemm_v2iiifPfS_fS_)
        /*0014*/ 	.word	0x00000000


	//----- nvinfo : EIATTR_MIN_STACK_SIZE
	.align		4
.L_3:
        /*0018*/ 	.byte	0x04, 0x12
        /*001a*/ 	.short	(.L_5 - .L_4)
	.align		4
.L_4:
        /*001c*/ 	.word	index@(_Z10mysgemm_v2iiifPfS_fS_)
        /*0020*/ 	.word	0x00000000
.L_5:


//--------------------- .nv.compat                --------------------------
	.section	.nv.compat,"",@"SHT_CUDA_COMPAT_INFO"
	.align	4
        /*0000*/ 	.byte	0x02, 0x09, 0x00, 0x00, 0x02, 0x02, 0x01, 0x00, 0x02, 0x05, 0x05, 0x00, 0x03, 0x07, 0x01, 0x01
        /*0010*/ 	.byte	0x02, 0x03, 0x00, 0x00, 0x02, 0x06, 0x01, 0x00, 0x04, 0x0b, 0x08, 0x00, 0x09, 0x00, 0x00, 0x00
        /*0020*/ 	.byte	0x00, 0x00, 0x00, 0x00


//--------------------- .nv.info._Z10mysgemm_v2iiifPfS_fS_ --------------------------
	.section	.nv.info._Z10mysgemm_v2iiifPfS_fS_,"",@"SHT_CUDA_INFO"
	.sectionflags	@""
	.align	4


	//----- nvinfo : EIATTR_CUDA_API_VERSION
	.align		4
        /*0000*/ 	.byte	0x04, 0x37
        /*0002*/ 	.short	(.L_7 - .L_6)
.L_6:
        /*0004*/ 	.word	0x00000082


	//----- nvinfo : EIATTR_KPARAM_INFO
	.align		4
.L_7:
        /*0008*/ 	.byte	0x04, 0x17
        /*000a*/ 	.short	(.L_9 - .L_8)
.L_8:
        /*000c*/ 	.word	0x00000000
        /*0010*/ 	.short	0x0007
        /*0012*/ 	.short	0x0028
        /*0014*/ 	.byte	0x00, 0xf5, 0x21, 0x00


	//----- nvinfo : EIATTR_KPARAM_INFO
	.align		4
.L_9:
        /*0018*/ 	.byte	0x04, 0x17
        /*001a*/ 	.short	(.L_11 - .L_10)
.L_10:
        /*001c*/ 	.word	0x00000000
        /*0020*/ 	.short	0x0006
        /*0022*/ 	.short	0x0020
        /*0024*/ 	.byte	0x00, 0xf0, 0x11, 0x00


	//----- nvinfo : EIATTR_KPARAM_INFO
	.align		4
.L_11:
        /*0028*/ 	.byte	0x04, 0x17
        /*002a*/ 	.short	(.L_13 - .L_12)
.L_12:
        /*002c*/ 	.word	0x00000000
        /*0030*/ 	.short	0x0005
        /*0032*/ 	.short	0x0018
        /*0034*/ 	.byte	0x00, 0xf5, 0x21, 0x00


	//----- nvinfo : EIATTR_KPARAM_INFO
	.align		4
.L_13:
        /*0038*/ 	.byte	0x04, 0x17
        /*003a*/ 	.short	(.L_15 - .L_14)
.L_14:
        /*003c*/ 	.word	0x00000000
        /*0040*/ 	.short	0x0004
        /*0042*/ 	.short	0x0010
        /*0044*/ 	.byte	0x00, 0xf5, 0x21, 0x00


	//----- nvinfo : EIATTR_KPARAM_INFO
	.align		4
.L_15:
        /*0048*/ 	.byte	0x04, 0x17
        /*004a*/ 	.short	(.L_17 - .L_16)
.L_16:
        /*004c*/ 	.word	0x00000000
        /*0050*/ 	.short	0x0003
        /*0052*/ 	.short	0x000c
        /*0054*/ 	.byte	0x00, 0xf0, 0x11, 0x00


	//----- nvinfo : EIATTR_KPARAM_INFO
	.align		4
.L_17:
        /*0058*/ 	.byte	0x04, 0x17
        /*005a*/ 	.short	(.L_19 - .L_18)
.L_18:
        /*005c*/ 	.word	0x00000000
        /*0060*/ 	.short	0x0002
        /*0062*/ 	.short	0x0008
        /*0064*/ 	.byte	0x00, 0xf0, 0x11, 0x00


	//----- nvinfo : EIATTR_KPARAM_INFO
	.align		4
.L_19:
        /*0068*/ 	.byte	0x04, 0x17
        /*006a*/ 	.short	(.L_21 - .L_20)
.L_20:
        /*006c*/ 	.word	0x00000000
        /*0070*/ 	.short	0x0001
        /*0072*/ 	.short	0x0004
        /*0074*/ 	.byte	0x00, 0xf0, 0x11, 0x00


	//----- nvinfo : EIATTR_KPARAM_INFO
	.align		4
.L_21:
        /*0078*/ 	.byte	0x04, 0x17
        /*007a*/ 	.short	(.L_23 - .L_22)
.L_22:
        /*007c*/ 	.word	0x00000000
        /*0080*/ 	.short	0x0000
        /*0082*/ 	.short	0x0000
        /*0084*/ 	.byte	0x00, 0xf0, 0x11, 0x00


	//----- nvinfo : EIATTR_SPARSE_MMA_MASK
	.align		4
.L_23:
        /*0088*/ 	.byte	0x03, 0x50
        /*008a*/ 	.short	0x0000


	//----- nvinfo : EIATTR_MAXREG_COUNT
	.align		4
        /*008c*/ 	.byte	0x03, 0x1b
        /*008e*/ 	.short	0x0040


	//----- nvinfo : EIATTR_MERCURY_ISA_VERSION
	.align		4
        /*0090*/ 	.byte	0x03, 0x5f
        /*0092*/ 	.short	0x0101


	//----- nvinfo : EIATTR_VRC_CTA_INIT_COUNT
	.align		4
        /*0094*/ 	.byte	0x02, 0x4a
	.zero		1
	.zero		1


	//----- nvinfo : EIATTR_EXIT_INSTR_OFFSETS
	.align		4
        /*0098*/ 	.byte	0x04, 0x1c
        /*009a*/ 	.short	(.L_25 - .L_24)


	//   ....[0]....
.L_24:
        /*009c*/ 	.word	0x000000c0


	//   ....[1]....
        /*00a0*/ 	.word	0x00000b30


	//----- nvinfo : EIATTR_MAX_THREADS
	.align		4
.L_25:
        /*00a4*/ 	.byte	0x04, 0x05
        /*00a6*/ 	.short	(.L_27 - .L_26)
.L_26:
        /*00a8*/ 	.word	0x00000400
        /*00ac*/ 	.word	0x00000001
        /*00b0*/ 	.word	0x00000001


	//----- nvinfo : EIATTR_CBANK_PARAM_SIZE
	.align		4
.L_27:
        /*00b4*/ 	.byte	0x03, 0x19
        /*00b6*/ 	.short	0x0030


	//----- nvinfo : EIATTR_PARAM_CBANK
	.align		4
        /*00b8*/ 	.byte	0x04, 0x0a
        /*00ba*/ 	.short	(.L_29 - .L_28)
	.align		4
.L_28:
        /*00bc*/ 	.word	index@(.nv.constant0._Z10mysgemm_v2iiifPfS_fS_)
        /*00c0*/ 	.short	0x0380
        /*00c2*/ 	.short	0x0030


	//----- nvinfo : EIATTR_SW_WAR
	.align		4
.L_29:
        /*00c4*/ 	.byte	0x04, 0x36
        /*00c6*/ 	.short	(.L_31 - .L_30)
.L_30:
        /*00c8*/ 	.word	0x00000008
.L_31:


//--------------------- .nv.callgraph             --------------------------
	.section	.nv.callgraph,"",@"SHT_CUDA_CALLGRAPH"
	.align	4
	.sectionentsize	8
	.align		4
        /*0000*/ 	.word	0x00000000
	.align		4
        /*0004*/ 	.word	0xffffffff
	.align		4
        /*0008*/ 	.word	0x00000000
	.align		4
        /*000c*/ 	.word	0xfffffffe
	.align		4
        /*0010*/ 	.word	0x00000000
	.align		4
        /*0014*/ 	.word	0xfffffffd
	.align		4
        /*0018*/ 	.word	0x00000000
	.align		4
        /*001c*/ 	.word	0xfffffffc


//--------------------- .text._Z10mysgemm_v2iiifPfS_fS_ --------------------------
	.section	.text._Z10mysgemm_v2iiifPfS_fS_,"ax",@progbits
	.align	128
        .global         _Z10mysgemm_v2iiifPfS_fS_
        .type           _Z10mysgemm_v2iiifPfS_fS_,@function
        .size           _Z10mysgemm_v2iiifPfS_fS_,(.L_x_5 - _Z10mysgemm_v2iiifPfS_fS_)
        .other          _Z10mysgemm_v2iiifPfS_fS_,@"STO_CUDA_ENTRY STV_DEFAULT"
_Z10mysgemm_v2iiifPfS_fS_:
.text._Z10mysgemm_v2iiifPfS_fS_:
[----:B------:R-:W-:Y:S01]  /*0000*/  LDC R1, c[0x0][0x37c] ;  /* 0x0000df00ff017b82 */ /* 0x000fe20000000800 */
[----:B------:R-:W0:Y:S07]  /*0010*/  S2R R16, SR_CTAID.Y ;  /* 0x0000000000107919 */ /* 0x000e2e0000002600 */
[----:B------:R-:W1:Y:S01]  /*0020*/  S2UR UR4, SR_CTAID.X ;  /* 0x00000000000479c3 */ /* 0x000e620000002500 */
[----:B------:R-:W2:Y:S07]  /*0030*/  S2R R9, SR_TID.X ;  /* 0x0000000000097919 */ /* 0x000eae0000002100 */
[----:B------:R-:W3:Y:S01]  /*0040*/  LDC.64 R4, c[0x0][0x380] ;  /* 0x0000e000ff047b82 */ /* 0x000ee20000000a00 */
[----:B-1----:R-:W-:Y:S01]  /*0050*/  USHF.L.U32 UR4, UR4, 0x5, URZ ;  /* 0x0000000504047899 */ /* 0x002fe200080006ff */
[----:B0-----:R-:W-:-:S02]  /*0060*/  SHF.L.U32 R16, R16, 0x5, RZ ;  /* 0x0000000510107819 */ /* 0x001fc400000006ff */
[--C-:B--2---:R-:W-:Y:S02]  /*0070*/  SHF.R.U32.HI R3, RZ, 0x5, R9.reuse ;  /* 0x00000005ff037819 */ /* 0x104fe40000011609 */
[----:B------:R-:W-:Y:S02]  /*0080*/  LOP3.LUT R0, R16, 0x1f, R9, 0xf8, !PT ;  /* 0x0000001f10007812 */ /* 0x000fe400078ef809 */
[----:B------:R-:W-:Y:S02]  /*0090*/  LOP3.LUT R3, R3, UR4, RZ, 0xfc, !PT ;  /* 0x0000000403037c12 */ /* 0x000fe4000f8efcff */
[----:B---3--:R-:W-:-:S04]  /*00a0*/  ISETP.GE.U32.AND P0, PT, R0, R5, PT ;  /* 0x000000050000720c */ /* 0x008fc80003f06070 */
[----:B------:R-:W-:-:S13]  /*00b0*/  ISETP.GE.U32.OR P0, PT, R3, R4, P0 ;  /* 0x000000040300720c */ /* 0x000fda0000706470 */
[----:B------:R-:W-:Y:S05]  /*00c0*/  @P0 EXIT ;  /* 0x000000000000094d */ /* 0x000fea0003800000 */
[----:B------:R-:W0:Y:S01]  /*00d0*/  LDC R2, c[0x0][0x388] ;  /* 0x0000e200ff027b82 */ /* 0x000e220000000800 */
[----:B------:R-:W1:Y:S01]  /*00e0*/  LDCU.64 UR4, c[0x0][0x358] ;  /* 0x00006b00ff0477ac */ /* 0x000e620008000a00 */
[----:B------:R-:W-:Y:S01]  /*00f0*/  HFMA2 R25, -RZ, RZ, 0, 0 ;  /* 0x00000000ff197431 */ /* 0x000fe200000001ff */
[----:B0-----:R-:W-:-:S13]  /*0100*/  ISETP.GE.AND P0, PT, R2, 0x1, PT ;  /* 0x000000010200780c */ /* 0x001fda0003f06270 */
[----:B-1----:R-:W-:Y:S05]  /*0110*/  @!P0 BRA `(.L_x_0) ;  /* 0x0000000800608947 */ /* 0x002fea0003800000 */
[C---:B------:R-:W-:Y:S02]  /*0120*/  ISETP.GE.U32.AND P1, PT, R2.reuse, 0x8, PT ;  /* 0x000000080200780c */ /* 0x040fe40003f26070 */
[----:B------:R-:W-:Y:S02]  /*0130*/  LOP3.LUT R6, R2, 0x7, RZ, 0xc0, !PT ;  /* 0x0000000702067812 */ /* 0x000fe400078ec0ff */
[----:B------:R-:W-:Y:S02]  /*0140*/  MOV R25, RZ ;  /* 0x000000ff00197202 */ /* 0x000fe40000000f00 */
[----:B------:R-:W-:Y:S02]  /*0150*/  ISETP.NE.AND P0, PT, R6, RZ, PT ;  /* 0x000000ff0600720c */ /* 0x000fe40003f05270 */
[----:B------:R-:W-:-:S05]  /*0160*/  MOV R7, RZ ;  /* 0x000000ff00077202 */ /* 0x000fca0000000f00 */
[----:B------:R-:W-:Y:S06]  /*0170*/  @!P1 BRA `(.L_x_1) ;  /* 0x0000000400409947 */ /* 0x000fec0003800000 */
[----:B------:R-:W-:Y:S01]  /*0180*/  LOP3.LUT R9, R9, 0x1f, RZ, 0xc0, !PT ;  /* 0x0000001f09097812 */ /* 0x000fe200078ec0ff */
[C-C-:B------:R-:W-:Y:S01]  /*0190*/  IMAD R8, R5.reuse, 0x3, R16.reuse ;  /* 0x0000000305087824 */ /* 0x140fe200078e0210 */
[CC--:B------:R-:W-:Y:S01]  /*01a0*/  LEA R4, R5.reuse, R16.reuse, 0x1 ;  /* 0x0000001005047211 */ /* 0x0c0fe200078e08ff */
[C-C-:B------:R-:W-:Y:S01]  /*01b0*/  IMAD R12, R5.reuse, 0x5, R16.reuse ;  /* 0x00000005050c7824 */ /* 0x140fe200078e0210 */
[C---:B------:R-:W-:Y:S01]  /*01c0*/  LEA R10, R5.reuse, R16, 0x2 ;  /* 0x00000010050a7211 */ /* 0x040fe200078e10ff */
[C-C-:B------:R-:W-:Y:S01]  /*01d0*/  IMAD R14, R5.reuse, 0x6, R16.reuse ;  /* 0x00000006050e7824 */ /* 0x140fe200078e0210 */
[----:B------:R-:W-:Y:S01]  /*01e0*/  LOP3.LUT R7, R2, 0x7ffffff8, RZ, 0xc0, !PT ;  /* 0x7ffffff802077812 */ /* 0x000fe200078ec0ff */
[----:B------:R-:W-:Y:S01]  /*01f0*/  IMAD R18, R5, 0x7, R16 ;  /* 0x0000000705127824 */ /* 0x000fe200078e0210 */
[----:B------:R-:W-:Y:S01]  /*0200*/  IADD3 R11, PT, PT, R9, R4, RZ ;  /* 0x00000004090b7210 */ /* 0x000fe20007ffe0ff */
[----:B------:R-:W-:Y:S01]  /*0210*/  IMAD R15, R3, R2, 0x3 ;  /* 0x00000003030f7424 */ /* 0x000fe200078e0202 */
[----:B------:R-:W-:-:S02]  /*0220*/  IADD3 R8, PT, PT, R9, R8, RZ ;  /* 0x0000000809087210 */ /* 0x000fc40007ffe0ff */
[C---:B------:R-:W-:Y:S02]  /*0230*/  IADD3 R10, PT, PT, R9.reuse, R10, RZ ;  /* 0x0000000a090a7210 */ /* 0x040fe40007ffe0ff */
[C---:B------:R-:W-:Y:S02]  /*0240*/  IADD3 R12, PT, PT, R9.reuse, R12, RZ ;  /* 0x0000000c090c7210 */ /* 0x040fe40007ffe0ff */
[C---:B------:R-:W-:Y:S02]  /*0250*/  IADD3 R14, PT, PT, R9.reuse, R14, RZ ;  /* 0x0000000e090e7210 */ /* 0x040fe40007ffe0ff */
[C---:B------:R-:W-:Y:S02]  /*0260*/  IADD3 R4, PT, PT, R9.reuse, R5, R16 ;  /* 0x0000000509047210 */ /* 0x040fe40007ffe010 */
[----:B------:R-:W-:Y:S02]  /*0270*/  IADD3 R9, PT, PT, R9, R18, RZ ;  /* 0x0000001209097210 */ /* 0x000fe40007ffe0ff */
[----:B------:R-:W-:-:S02]  /*0280*/  MOV R25, RZ ;  /* 0x000000ff00197202 */ /* 0x000fc40000000f00 */
[----:B------:R-:W-:Y:S02]  /*0290*/  MOV R13, R0 ;  /* 0x00000000000d7202 */ /* 0x000fe40000000f00 */
[----:B------:R-:W-:-:S07]  /*02a0*/  IADD3 R24, PT, PT, -R7, RZ, RZ ;  /* 0x000000ff07187210 */ /* 0x000fce0007ffe1ff */
.L_x_2:
[----:B------:R-:W0:Y:S01]  /*02b0*/  LDC.64 R20, c[0x0][0x390] ;  /* 0x0000e400ff147b82 */ /* 0x000e220000000a00 */
[----:B------:R-:W-:-:S07]  /*02c0*/  IADD3 R23, PT, PT, R15, -0x3, RZ ;  /* 0xfffffffd0f177810 */ /* 0x000fce0007ffe0ff */
[----:B------:R-:W1:Y:S01]  /*02d0*/  LDC.64 R16, c[0x0][0x398] ;  /* 0x0000e600ff107b82 */ /* 0x000e620000000a00 */
[----:B0-----:R-:W-:-:S06]  /*02e0*/  IMAD.WIDE.U32 R22, R23, 0x4, R20 ;  /* 0x0000000417167825 */ /* 0x001fcc00078e0014 */
[----:B------:R-:W2:Y:S01]  /*02f0*/  LDG.E R22, desc[UR4][R22.64] ;  /* 0x0000000416167981 */ /* 0x000ea2000c1e1900 */
[----:B-1----:R-:W-:-:S06]  /*0300*/  IMAD.WIDE.U32 R18, R13, 0x4, R16 ;  /* 0x000000040d127825 */ /* 0x002fcc00078e0010 */
[----:B------:R-:W2:Y:S01]  /*0310*/  LDG.E R18, desc[UR4][R18.64] ;  /* 0x0000000412127981 */ /* 0x000ea2000c1e1900 */
[----:B------:R-:W-:Y:S01]  /*0320*/  IADD3 R27, PT, PT, R15, -0x2, RZ ;  /* 0xfffffffe0f1b7810 */ /* 0x000fe20007ffe0ff */
[----:B------:R-:W-:-:S06]  /*0330*/  IMAD.WIDE.U32 R28, R4, 0x4, R16 ;  /* 0x00000004041c7825 */ /* 0x000fcc00078e0010 */
[----:B------:R-:W3:Y:S01]  /*0340*/  LDG.E R28, desc[UR4][R28.64] ;  /* 0x000000041c1c7981 */ /* 0x000ee2000c1e1900 */
[----:B--2---:R-:W-:Y:S01]  /*0350*/  FFMA R25, R22, R18, R25 ;  /* 0x0000001216197223 */ /* 0x004fe20000000019 */
[----:B------:R-:W-:Y:S01]  /*0360*/  IMAD.WIDE.U32 R22, R27, 0x4, R20 ;  /* 0x000000041b167825 */ /* 0x000fe200078e0014 */
[----:B------:R-:W-:-:S05]  /*0370*/  IADD3 R27, PT, PT, R15, -0x1, RZ ;  /* 0xffffffff0f1b7810 */ /* 0x000fca0007ffe0ff */
[----:B------:R-:W-:Y:S01]  /*0380*/  IMAD.WIDE.U32 R26, R27, 0x4, R20 ;  /* 0x000000041b1a7825 */ /* 0x000fe200078e0014 */
[----:B------:R-:W3:Y:S04]  /*0390*/  LDG.E R22, desc[UR4][R22.64] ;  /* 0x0000000416167981 */ /* 0x000ee8000c1e1900 */
[----:B------:R0:W2:Y:S02]  /*03a0*/  LDG.E R18, desc[UR4][R26.64] ;  /* 0x000000041a127981 */ /* 0x0000a4000c1e1900 */
[----:B0-----:R-:W-:-:S05]  /*03b0*/  IMAD.WIDE.U32 R26, R11, 0x4, R16 ;  /* 0x000000040b1a7825 */ /* 0x001fca00078e0010 */
[----:B------:R-:W2:Y:S01]  /*03c0*/  LDG.E R19, desc[UR4][R26.64] ;  /* 0x000000041a137981 */ /* 0x000ea2000c1e1900 */
[----:B------:R-:W-:Y:S01]  /*03d0*/  IADD3 R23, PT, PT, R15, 0x1, RZ ;  /* 0x000000010f177810 */ /* 0x000fe20007ffe0ff */
[----:B---3--:R-:W-:-:S04]  /*03e0*/  FFMA R25, R22, R28, R25 ;  /* 0x0000001c16197223 */ /* 0x008fc80000000019 */
[----:B--2---:R-:W-:Y:S01]  /*03f0*/  FFMA R25, R18, R19, R25 ;  /* 0x0000001312197223 */ /* 0x004fe20000000019 */
[----:B------:R-:W-:-:S05]  /*0400*/  IMAD.WIDE.U32 R18, R15, 0x4, R20 ;  /* 0x000000040f127825 */ /* 0x000fca00078e0014 */
[----:B------:R0:W2:Y:S02]  /*0410*/  LDG.E R28, desc[UR4][R18.64] ;  /* 0x00000004121c7981 */ /* 0x0000a4000c1e1900 */
[----:B0-----:R-:W-:-:S04]  /*0420*/  IMAD.WIDE.U32 R18, R23, 0x4, R20 ;  /* 0x0000000417127825 */ /* 0x001fc800078e0014 */
[--C-:B------:R-:W-:Y:S02]  /*0430*/  IMAD.WIDE.U32 R22, R8, 0x4, R16.reuse ;  /* 0x0000000408167825 */ /* 0x100fe400078e0010 */
[----:B------:R-:W3:Y:S04]  /*0440*/  LDG.E R18, desc[UR4][R18.64] ;  /* 0x0000000412127981 */ /* 0x000ee8000c1e1900 */
[----:B------:R0:W2:Y:S02]  /*0450*/  LDG.E R29, desc[UR4][R22.64] ;  /* 0x00000004161d7981 */ /* 0x0000a4000c1e1900 */
[----:B0-----:R-:W-:-:S05]  /*0460*/  IMAD.WIDE.U32 R22, R10, 0x4, R16 ;  /* 0x000000040a167825 */ /* 0x001fca00078e0010 */
[----:B------:R0:W3:Y:S01]  /*0470*/  LDG.E R26, desc[UR4][R22.64] ;  /* 0x00000004161a7981 */ /* 0x0000e2000c1e1900 */
[C---:B------:R-:W-:Y:S02]  /*0480*/  IADD3 R27, PT, PT, R15.reuse, 0x3, RZ ;  /* 0x000000030f1b7810 */ /* 0x040fe40007ffe0ff */
[C---:B0-----:R-:W-:Y:S01]  /*0490*/  IADD3 R23, PT, PT, R15.reuse, 0x4, RZ ;  /* 0x000000040f177810 */ /* 0x041fe20007ffe0ff */
[----:B--2---:R-:W-:Y:S01]  /*04a0*/  FFMA R25, R28, R29, R25 ;  /* 0x0000001d1c197223 */ /* 0x004fe20000000019 */
[----:B------:R-:W-:-:S05]  /*04b0*/  IADD3 R29, PT, PT, R15, 0x2, RZ ;  /* 0x000000020f1d7810 */ /* 0x000fca0007ffe0ff */
[----:B------:R-:W-:-:S06]  /*04c0*/  IMAD.WIDE.U32 R28, R29, 0x4, R20 ;  /* 0x000000041d1c7825 */ /* 0x000fcc00078e0014 */
[----:B------:R-:W2:Y:S01]  /*04d0*/  LDG.E R28, desc[UR4][R28.64] ;  /* 0x000000041c1c7981 */ /* 0x000ea2000c1e1900 */
[----:B---3--:R-:W-:Y:S01]  /*04e0*/  FFMA R25, R18, R26, R25 ;  /* 0x0000001a12197223 */ /* 0x008fe20000000019 */
[----:B------:R-:W-:-:S04]  /*04f0*/  IMAD.WIDE.U32 R18, R12, 0x4, R16 ;  /* 0x000000040c127825 */ /* 0x000fc800078e0010 */
[--C-:B------:R-:W-:Y:S02]  /*0500*/  IMAD.WIDE.U32 R26, R27, 0x4, R20.reuse ;  /* 0x000000041b1a7825 */ /* 0x100fe400078e0014 */
[----:B------:R-:W2:Y:S02]  /*0510*/  LDG.E R18, desc[UR4][R18.64] ;  /* 0x0000000412127981 */ /* 0x000ea4000c1e1900 */
[----:B------:R-:W-:Y:S02]  /*0520*/  IMAD.WIDE.U32 R20, R23, 0x4, R20 ;  /* 0x0000000417147825 */ /* 0x000fe400078e0014 */
[----:B------:R-:W3:Y:S02]  /*0530*/  LDG.E R26, desc[UR4][R26.64] ;  /* 0x000000041a1a7981 */ /* 0x000ee4000c1e1900 */
[--C-:B------:R-:W-:Y:S02]  /*0540*/  IMAD.WIDE.U32 R22, R14, 0x4, R16.reuse ;  /* 0x000000040e167825 */ /* 0x100fe400078e0010 */
[----:B------:R-:W4:Y:S02]  /*0550*/  LDG.E R20, desc[UR4][R20.64] ;  /* 0x0000000414147981 */ /* 0x000f24000c1e1900 */
[----:B------:R-:W-:-:S02]  /*0560*/  IMAD.WIDE.U32 R16, R9, 0x4, R16 ;  /* 0x0000000409107825 */ /* 0x000fc400078e0010 */
[----:B------:R-:W3:Y:S04]  /*0570*/  LDG.E R23, desc[UR4][R22.64] ;  /* 0x0000000416177981 */ /* 0x000ee8000c1e1900 */
[----:B------:R-:W4:Y:S01]  /*0580*/  LDG.E R16, desc[UR4][R16.64] ;  /* 0x0000000410107981 */ /* 0x000f22000c1e1900 */
[----:B------:R-:W-:-:S04]  /*0590*/  IADD3 R24, PT, PT, R24, 0x8, RZ ;  /* 0x0000000818187810 */ /* 0x000fc80007ffe0ff */
[----:B------:R-:W-:Y:S02]  /*05a0*/  ISETP.NE.AND P1, PT, R24, RZ, PT ;  /* 0x000000ff1800720c */ /* 0x000fe40003f25270 */
[----:B------:R-:W-:Y:S02]  /*05b0*/  IADD3 R15, PT, PT, R15, 0x8, RZ ;  /* 0x000000080f0f7810 */ /* 0x000fe40007ffe0ff */
[C---:B------:R-:W-:Y:S02]  /*05c0*/  LEA R4, R5.reuse, R4, 0x3 ;  /* 0x0000000405047211 */ /* 0x040fe400078e18ff */
[C---:B------:R-:W-:Y:S02]  /*05d0*/  LEA R11, R5.reuse, R11, 0x3 ;  /* 0x0000000b050b7211 */ /* 0x040fe400078e18ff */
[C---:B------:R-:W-:Y:S02]  /*05e0*/  LEA R8, R5.reuse, R8, 0x3 ;  /* 0x0000000805087211 */ /* 0x040fe400078e18ff */
[----:B------:R-:W-:-:S02]  /*05f0*/  LEA R10, R5, R10, 0x3 ;  /* 0x0000000a050a7211 */ /* 0x000fc400078e18ff */
[C---:B------:R-:W-:Y:S02]  /*0600*/  LEA R12, R5.reuse, R12, 0x3 ;  /* 0x0000000c050c7211 */ /* 0x040fe400078e18ff */
[C---:B------:R-:W-:Y:S02]  /*0610*/  LEA R14, R5.reuse, R14, 0x3 ;  /* 0x0000000e050e7211 */ /* 0x040fe400078e18ff */
[C---:B------:R-:W-:Y:S02]  /*0620*/  LEA R9, R5.reuse, R9, 0x3 ;  /* 0x0000000905097211 */ /* 0x040fe400078e18ff */
[----:B------:R-:W-:Y:S01]  /*0630*/  LEA R13, R5, R13, 0x3 ;  /* 0x0000000d050d7211 */ /* 0x000fe200078e18ff */
[----:B--2---:R-:W-:-:S04]  /*0640*/  FFMA R25, R28, R18, R25 ;  /* 0x000000121c197223 */ /* 0x004fc80000000019 */
[----:B---3--:R-:W-:-:S04]  /*0650*/  FFMA R25, R26, R23, R25 ;  /* 0x000000171a197223 */ /* 0x008fc80000000019 */
[----:B----4-:R-:W-:Y:S01]  /*0660*/  FFMA R25, R20, R16, R25 ;  /* 0x0000001014197223 */ /* 0x010fe20000000019 */
[----:B------:R-:W-:Y:S06]  /*0670*/  @P1 BRA `(.L_x_2) ;  /* 0xfffffffc000c1947 */ /* 0x000fec000383ffff */
.L_x_1:
[----:B------:R-:W-:Y:S05]  /*0680*/  @!P0 BRA `(.L_x_0) ;  /* 0x0000000400048947 */ /* 0x000fea0003800000 */
[----:B------:R-:W-:Y:S02]  /*0690*/  ISETP.GE.U32.AND P0, PT, R6, 0x4, PT ;  /* 0x000000040600780c */ /* 0x000fe40003f06070 */
[----:B------:R-:W-:-:S04]  /*06a0*/  LOP3.LUT R24, R2, 0x3, RZ, 0xc0, !PT ;  /* 0x0000000302187812 */ /* 0x000fc800078ec0ff */
[----:B------:R-:W-:-:S07]  /*06b0*/  ISETP.NE.AND P1, PT, R24, RZ, PT ;  /* 0x000000ff1800720c */ /* 0x000fce0003f25270 */
[----:B------:R-:W-:Y:S06]  /*06c0*/  @!P0 BRA `(.L_x_3) ;  /* 0x00000000007c8947 */ /* 0x000fec0003800000 */
[----:B------:R-:W0:Y:S01]  /*06d0*/  LDC.64 R8, c[0x0][0x398] ;  /* 0x0000e600ff087b82 */ /* 0x000e220000000a00 */
[----:B------:R-:W-:Y:S02]  /*06e0*/  IMAD R13, R3, R2, R7 ;  /* 0x00000002030d7224 */ /* 0x000fe400078e0207 */
[----:B------:R-:W-:-:S03]  /*06f0*/  IMAD R6, R7, R5, R0 ;  /* 0x0000000507067224 */ /* 0x000fc600078e0200 */
[C---:B------:R-:W-:Y:S02]  /*0700*/  IADD3 R21, PT, PT, R13.reuse, 0x1, RZ ;  /* 0x000000010d157810 */ /* 0x040fe40007ffe0ff */
[----:B------:R-:W1:Y:S01]  /*0710*/  LDC.64 R10, c[0x0][0x390] ;  /* 0x0000e400ff0a7b82 */ /* 0x000e620000000a00 */
[C---:B------:R-:W-:Y:S02]  /*0720*/  IADD3 R15, PT, PT, R13.reuse, 0x2, RZ ;  /* 0x000000020d0f7810 */ /* 0x040fe40007ffe0ff */
[----:B------:R-:W-:Y:S01]  /*0730*/  IADD3 R27, PT, PT, R13, 0x3, RZ ;  /* 0x000000030d1b7810 */ /* 0x000fe20007ffe0ff */
[C---:B0-----:R-:W-:Y:S01]  /*0740*/  IMAD.WIDE.U32 R18, R6.reuse, 0x4, R8 ;  /* 0x0000000406127825 */ /* 0x041fe200078e0008 */
[----:B------:R-:W-:-:S04]  /*0750*/  IADD3 R6, PT, PT, R6, R5, RZ ;  /* 0x0000000506067210 */ /* 0x000fc80007ffe0ff */
[CC--:B------:R-:W-:Y:S01]  /*0760*/  IADD3 R14, PT, PT, R6.reuse, R5.reuse, RZ ;  /* 0x00000005060e7210 */ /* 0x0c0fe20007ffe0ff */
[--C-:B-1----:R-:W-:Y:S01]  /*0770*/  IMAD.WIDE.U32 R22, R13, 0x4, R10.reuse ;  /* 0x000000040d167825 */ /* 0x102fe200078e000a */
[----:B------:R-:W2:Y:S03]  /*0780*/  LDG.E R18, desc[UR4][R18.64] ;  /* 0x0000000412127981 */ /* 0x000ea6000c1e1900 */
[----:B------:R-:W-:Y:S01]  /*0790*/  IMAD.WIDE.U32 R20, R21, 0x4, R10 ;  /* 0x0000000415147825 */ /* 0x000fe200078e000a */
[----:B------:R-:W2:Y:S03]  /*07a0*/  LDG.E R4, desc[UR4][R22.64] ;  /* 0x0000000416047981 */ /* 0x000ea6000c1e1900 */
[----:B------:R-:W-:Y:S01]  /*07b0*/  IMAD.WIDE.U32 R16, R6, 0x4, R8 ;  /* 0x0000000406107825 */ /* 0x000fe200078e0008 */
[----:B------:R-:W-:Y:S01]  /*07c0*/  IADD3 R29, PT, PT, R14, R5, RZ ;  /* 0x000000050e1d7210 */ /* 0x000fe20007ffe0ff */
[----:B------:R-:W3:Y:S02]  /*07d0*/  LDG.E R20, desc[UR4][R20.64] ;  /* 0x0000000414147981 */ /* 0x000ee4000c1e1900 */
[----:B------:R-:W-:-:S02]  /*07e0*/  IMAD.WIDE.U32 R12, R15, 0x4, R10 ;  /* 0x000000040f0c7825 */ /* 0x000fc400078e000a */
[----:B------:R-:W3:Y:S02]  /*07f0*/  LDG.E R17, desc[UR4][R16.64] ;  /* 0x0000000410117981 */ /* 0x000ee4000c1e1900 */
[----:B------:R-:W-:Y:S02]  /*0800*/  IMAD.WIDE.U32 R14, R14, 0x4, R8 ;  /* 0x000000040e0e7825 */ /* 0x000fe400078e0008 */
[----:B------:R-:W4:Y:S02]  /*0810*/  LDG.E R13, desc[UR4][R12.64] ;  /* 0x000000040c0d7981 */ /* 0x000f24000c1e1900 */
[----:B------:R-:W-:Y:S02]  /*0820*/  IMAD.WIDE.U32 R10, R27, 0x4, R10 ;  /* 0x000000041b0a7825 */ /* 0x000fe400078e000a */
[----:B------:R-:W4:Y:S02]  /*0830*/  LDG.E R14, desc[UR4][R14.64] ;  /* 0x000000040e0e7981 */ /* 0x000f24000c1e1900 */
[----:B------:R-:W-:-:S02]  /*0840*/  IMAD.WIDE.U32 R8, R29, 0x4, R8 ;  /* 0x000000041d087825 */ /* 0x000fc400078e0008 */
[----:B------:R-:W5:Y:S04]  /*0850*/  LDG.E R11, desc[UR4][R10.64] ;  /* 0x000000040a0b7981 */ /* 0x000f68000c1e1900 */
[----:B------:R-:W5:Y:S01]  /*0860*/  LDG.E R8, desc[UR4][R8.64] ;  /* 0x0000000408087981 */ /* 0x000f62000c1e1900 */
[----:B------:R-:W-:Y:S01]  /*0870*/  IADD3 R7, PT, PT, R7, 0x4, RZ ;  /* 0x0000000407077810 */ /* 0x000fe20007ffe0ff */
[----:B--2---:R-:W-:-:S04]  /*0880*/  FFMA R25, R4, R18, R25 ;  /* 0x0000001204197223 */ /* 0x004fc80000000019 */
[----:B---3--:R-:W-:-:S04]  /*0890*/  FFMA R20, R20, R17, R25 ;  /* 0x0000001114147223 */ /* 0x008fc80000000019 */
[----:B----4-:R-:W-:-:S04]  /*08a0*/  FFMA R20, R13, R14, R20 ;  /* 0x0000000e0d147223 */ /* 0x010fc80000000014 */
[----:B-----5:R-:W-:-:S07]  /*08b0*/  FFMA R25, R11, R8, R20 ;  /* 0x000000080b197223 */ /* 0x020fce0000000014 */
.L_x_3:
[----:B------:R-:W-:Y:S05]  /*08c0*/  @!P1 BRA `(.L_x_0) ;  /* 0x0000000000749947 */ /* 0x000fea0003800000 */
[----:B------:R-:W0:Y:S01]  /*08d0*/  LDC.64 R16, c[0x0][0x390] ;  /* 0x0000e400ff107b82 */ /* 0x000e220000000a00 */
[----:B------:R-:W-:Y:S02]  /*08e0*/  ISETP.NE.AND P0, PT, R24, 0x1, PT ;  /* 0x000000011800780c */ /* 0x000fe40003f05270 */
[----:B------:R-:W-:-:S04]  /*08f0*/  LOP3.LUT R4, R2, 0x1, RZ, 0xc0, !PT ;  /* 0x0000000102047812 */ /* 0x000fc800078ec0ff */
[----:B------:R-:W-:Y:S01]  /*0900*/  ISETP.NE.U32.AND P1, PT, R4, 0x1, PT ;  /* 0x000000010400780c */ /* 0x000fe20003f25070 */
[----:B------:R-:W1:Y:S06]  /*0910*/  LDC.64 R8, c[0x0][0x398] ;  /* 0x0000e600ff087b82 */ /* 0x000e6c0000000a00 */
[----:B------:R-:W-:Y:S02]  /*0920*/  @P0 IMAD R15, R3, R2, R7 ;  /* 0x00000002030f0224 */ /* 0x000fe400078e0207 */
[----:B------:R-:W2:Y:S01]  /*0930*/  LDC.64 R10, c[0x0][0x390] ;  /* 0x0000e400ff0a7b82 */ /* 0x000ea20000000a00 */
[C---:B------:R-:W-:Y:S01]  /*0940*/  @P0 IMAD R14, R7.reuse, R5, R0 ;  /* 0x00000005070e0224 */ /* 0x040fe200078e0200 */
[----:B------:R-:W-:-:S02]  /*0950*/  @P0 IADD3 R7, PT, PT, R7, 0x2, RZ ;  /* 0x0000000207070810 */ /* 0x000fc40007ffe0ff */
[C---:B------:R-:W-:Y:S02]  /*0960*/  @P0 IADD3 R21, PT, PT, R15.reuse, 0x1, RZ ;  /* 0x000000010f150810 */ /* 0x040fe40007ffe0ff */
[----:B------:R-:W-:Y:S02]  /*0970*/  @P0 IADD3 R23, PT, PT, R14, R5, RZ ;  /* 0x000000050e170210 */ /* 0x000fe40007ffe0ff */
[----:B------:R-:W3:Y:S01]  /*0980*/  LDC.64 R12, c[0x0][0x398] ;  /* 0x0000e600ff0c7b82 */ /* 0x000ee20000000a00 */
[----:B0-----:R-:W-:-:S04]  /*0990*/  @P0 IMAD.WIDE.U32 R18, R15, 0x4, R16 ;  /* 0x000000040f120825 */ /* 0x001fc800078e0010 */
[----:B------:R-:W-:Y:S01]  /*09a0*/  @P0 IMAD.WIDE.U32 R16, R21, 0x4, R16 ;  /* 0x0000000415100825 */ /* 0x000fe200078e0010 */
[----:B------:R-:W4:Y:S03]  /*09b0*/  @P0 LDG.E R4, desc[UR4][R18.64] ;  /* 0x0000000412040981 */ /* 0x000f26000c1e1900 */
[----:B-1----:R-:W-:Y:S02]  /*09c0*/  @P0 IMAD.WIDE.U32 R14, R14, 0x4, R8 ;  /* 0x000000040e0e0825 */ /* 0x002fe400078e0008 */
[----:B------:R-:W5:Y:S02]  /*09d0*/  @P0 LDG.E R17, desc[UR4][R16.64] ;  /* 0x0000000410110981 */ /* 0x000f64000c1e1900 */
[----:B------:R-:W-:Y:S02]  /*09e0*/  @!P1 IMAD R21, R3, R2, R7 ;  /* 0x0000000203159224 */ /* 0x000fe400078e0207 */
[----:B------:R-:W-:Y:S01]  /*09f0*/  @P0 IMAD.WIDE.U32 R8, R23, 0x4, R8 ;  /* 0x0000000417080825 */ /* 0x000fe200078e0008 */
[----:B------:R-:W4:Y:S03]  /*0a00*/  @P0 LDG.E R14, desc[UR4][R14.64] ;  /* 0x000000040e0e0981 */ /* 0x000f26000c1e1900 */
[----:B------:R-:W-:-:S02]  /*0a10*/  @!P1 IMAD R7, R7, R5, R0 ;  /* 0x0000000507079224 */ /* 0x000fc400078e0200 */
[----:B--2---:R-:W-:Y:S01]  /*0a20*/  @!P1 IMAD.WIDE.U32 R10, R21, 0x4, R10 ;  /* 0x00000004150a9825 */ /* 0x004fe200078e000a */
[----:B------:R-:W5:Y:S03]  /*0a30*/  @P0 LDG.E R8, desc[UR4][R8.64] ;  /* 0x0000000408080981 */ /* 0x000f66000c1e1900 */
[----:B---3--:R-:W-:Y:S02]  /*0a40*/  @!P1 IMAD.WIDE.U32 R12, R7, 0x4, R12 ;  /* 0x00000004070c9825 */ /* 0x008fe400078e000c */
[----:B------:R-:W2:Y:S04]  /*0a50*/  @!P1 LDG.E R10, desc[UR4][R10.64] ;  /* 0x000000040a0a9981 */ /* 0x000ea8000c1e1900 */
[----:B------:R-:W2:Y:S01]  /*0a60*/  @!P1 LDG.E R12, desc[UR4][R12.64] ;  /* 0x000000040c0c9981 */ /* 0x000ea2000c1e1900 */
[----:B----4-:R-:W-:-:S04]  /*0a70*/  @P0 FFMA R4, R4, R14, R25 ;  /* 0x0000000e04040223 */ /* 0x010fc80000000019 */
[----:B-----5:R-:W-:-:S04]  /*0a80*/  @P0 FFMA R25, R17, R8, R4 ;  /* 0x0000000811190223 */ /* 0x020fc80000000004 */
[----:B--2---:R-:W-:-:S07]  /*0a90*/  @!P1 FFMA R25, R10, R12, R25 ;  /* 0x0000000c0a199223 */ /* 0x004fce0000000019 */
.L_x_0:
[----:B------:R-:W0:Y:S01]  /*0aa0*/  LDC.64 R6, c[0x0][0x3a8] ;  /* 0x0000ea00ff067b82 */ /* 0x000e220000000a00 */
[----:B------:R-:W-:Y:S01]  /*0ab0*/  IMAD R3, R3, R5, R0 ;  /* 0x0000000503037224 */ /* 0x000fe200078e0200 */
[----:B------:R-:W1:Y:S01]  /*0ac0*/  LDCU UR6, c[0x0][0x3a0] ;  /* 0x00007400ff0677ac */ /* 0x000e620008000800 */
[----:B------:R-:W2:Y:S02]  /*0ad0*/  LDCU UR7, c[0x0][0x38c] ;  /* 0x00007180ff0777ac */ /* 0x000ea40008000800 */
[----:B0-----:R-:W-:-:S05]  /*0ae0*/  IMAD.WIDE.U32 R2, R3, 0x4, R6 ;  /* 0x0000000403027825 */ /* 0x001fca00078e0006 */
[----:B------:R-:W1:Y:S02]  /*0af0*/  LDG.E R0, desc[UR4][R2.64] ;  /* 0x0000000402007981 */ /* 0x000e64000c1e1900 */
[----:B-1----:R-:W-:-:S04]  /*0b00*/  FMUL R0, R0, UR6 ;  /* 0x0000000600007c20 */ /* 0x002fc80008400000 */
[----:B--2---:R-:W-:-:S05]  /*0b10*/  FFMA R25, R25, UR7, R0 ;  /* 0x0000000719197c23 */ /* 0x004fca0008000000 */
[----:B------:R-:W-:Y:S01]  /*0b20*/  STG.E desc[UR4][R2.64], R25 ;  /* 0x0000001902007986 */ /* 0x000fe2000c101904 */
[----:B------:R-:W-:Y:S05]  /*0b30*/  EXIT ;  /* 0x000000000000794d */ /* 0x000fea0003800000 */
.L_x_4:
[----:B------:R-:W-:-:S00]  /*0b40*/  BRA `(.L_x_4) ;  /* 0xfffffffc00fc7947 */ /* 0x000fc0000383ffff */
[----:B------:R-:W-:-:S00]  /*0b50*/  NOP ;  /* 0x0000000000007918 */ /* 0x000fc00000000000 */
        /* <DEDUP_REMOVED lines=10> */
.L_x_5:


//--------------------- .nv.shared.reserved.0     --------------------------
	.section	.nv.shared.reserved.0,"aw",@nobits
	.weak		__nv_reservedSMEM_offset_0_alias
	.size		__nv_reservedSMEM_offset_0_alias, 0, 64
	.other		__nv_reservedSMEM_offset_0_alias,@"STO_CUDA_RESERVED_SHARED STV_DEFAULT"
__nv_reservedSMEM_offset_0_alias:
	.zero		0
	.zero		64


//--------------------- .nv.constant0._Z10mysgemm_v2iiifPfS_fS_ --------------------------
	.section	.nv.constant0._Z10mysgemm_v2iiifPfS_fS_,"a",@progbits
	.sectionflags	@""
	.align	4
.nv.constant0._Z10mysgemm_v2iiifPfS_fS_:
	.zero		944


//--------------------- SYMBOLS --------------------------

	.type		.nv.reservedSmem.offset0,@object
	.size		.nv.reservedSmem.offset0,0x4
